//
// Generated by NVIDIA NVVM Compiler
//
// Compiler Build ID: CL-36424714
// Cuda compilation tools, release 13.0, V13.0.88
// Based on NVVM 20.0.0
//

.version 9.0
.target sm_100
.address_size 64

	// .globl	_Z4showPPfi
.extern .func  (.param .b32 func_retval0) vprintf
(
	.param .b64 vprintf_param_0,
	.param .b64 vprintf_param_1
)
;
.global .align 1 .b8 $str[4] = {104, 104, 10};
.global .align 1 .b8 $str$1[4] = {37, 102, 10};
.global .align 1 .b8 $str$2[8] = {104, 104, 104, 104, 104, 104, 10};

.visible .entry _Z4showPPfi(
	.param .u64 .ptr .align 1 _Z4showPPfi_param_0,
	.param .u32 _Z4showPPfi_param_1
)
{
	.local .align 8 .b8 	__local_depot0[8];
	.reg .b64 	%SP;
	.reg .b64 	%SPL;
	.reg .b32 	%r<11>;
	.reg .b32 	%f<5>;
	.reg .b64 	%rd<13>;
	.reg .b64 	%fd<5>;

	mov.u64 	%SPL, __local_depot0;
	cvta.local.u64 	%SP, %SPL;
	ld.param.u64 	%rd1, [_Z4showPPfi_param_0];
	cvta.to.global.u64 	%rd2, %rd1;
	add.u64 	%rd3, %SP, 0;
	add.u64 	%rd4, %SPL, 0;
	mov.u64 	%rd5, $str;
	cvta.global.u64 	%rd6, %rd5;
	{ // callseq 0, 0
	.param .b64 param0;
	st.param.b64 	[param0], %rd6;
	.param .b64 param1;
	st.param.b64 	[param1], 0;
	.param .b32 retval0;
	call.uni (retval0), 
	vprintf, 
	(
	param0, 
	param1
	);
	ld.param.b32 	%r1, [retval0];
	} // callseq 0
	ld.global.u64 	%rd7, [%rd2];
	ld.f32 	%f1, [%rd7];
	cvt.f64.f32 	%fd1, %f1;
	st.local.f64 	[%rd4], %fd1;
	mov.u64 	%rd8, $str$1;
	cvta.global.u64 	%rd9, %rd8;
	{ // callseq 1, 0
	.param .b64 param0;
	st.param.b64 	[param0], %rd9;
	.param .b64 param1;
	st.param.b64 	[param1], %rd3;
	.param .b32 retval0;
	call.uni (retval0), 
	vprintf, 
	(
	param0, 
	param1
	);
	ld.param.b32 	%r3, [retval0];
	} // callseq 1
	ld.global.u64 	%rd10, [%rd2];
	ld.f32 	%f2, [%rd10+4];
	cvt.f64.f32 	%fd2, %f2;
	st.local.f64 	[%rd4], %fd2;
	{ // callseq 2, 0
	.param .b64 param0;
	st.param.b64 	[param0], %rd9;
	.param .b64 param1;
	st.param.b64 	[param1], %rd3;
	.param .b32 retval0;
	call.uni (retval0), 
	vprintf, 
	(
	param0, 
	param1
	);
	ld.param.b32 	%r5, [retval0];
	} // callseq 2
	ld.global.u64 	%rd11, [%rd2+8];
	ld.f32 	%f3, [%rd11];
	cvt.f64.f32 	%fd3, %f3;
	st.local.f64 	[%rd4], %fd3;
	{ // callseq 3, 0
	.param .b64 param0;
	st.param.b64 	[param0], %rd9;
	.param .b64 param1;
	st.param.b64 	[param1], %rd3;
	.param .b32 retval0;
	call.uni (retval0), 
	vprintf, 
	(
	param0, 
	param1
	);
	ld.param.b32 	%r7, [retval0];
	} // callseq 3
	ld.global.u64 	%rd12, [%rd2+8];
	ld.f32 	%f4, [%rd12+4];
	cvt.f64.f32 	%fd4, %f4;
	st.local.f64 	[%rd4], %fd4;
	{ // callseq 4, 0
	.param .b64 param0;
	st.param.b64 	[param0], %rd9;
	.param .b64 param1;
	st.param.b64 	[param1], %rd3;
	.param .b32 retval0;
	call.uni (retval0), 
	vprintf, 
	(
	param0, 
	param1
	);
	ld.param.b32 	%r9, [retval0];
	} // callseq 4
	ret;

}
	// .globl	_Z5show2Pfi
.visible .entry _Z5show2Pfi(
	.param .u64 .ptr .align 1 _Z5show2Pfi_param_0,
	.param .u32 _Z5show2Pfi_param_1
)
{
	.local .align 8 .b8 	__local_depot1[8];
	.reg .b64 	%SP;
	.reg .b64 	%SPL;
	.reg .b32 	%r<7>;
	.reg .b32 	%f<3>;
	.reg .b64 	%rd<9>;
	.reg .b64 	%fd<3>;

	mov.u64 	%SPL, __local_depot1;
	cvta.local.u64 	%SP, %SPL;
	ld.param.u64 	%rd1, [_Z5show2Pfi_param_0];
	cvta.to.global.u64 	%rd2, %rd1;
	add.u64 	%rd3, %SP, 0;
	add.u64 	%rd4, %SPL, 0;
	mov.u64 	%rd5, $str$2;
	cvta.global.u64 	%rd6, %rd5;
	{ // callseq 5, 0
	.param .b64 param0;
	st.param.b64 	[param0], %rd6;
	.param .b64 param1;
	st.param.b64 	[param1], 0;
	.param .b32 retval0;
	call.uni (retval0), 
	vprintf, 
	(
	param0, 
	param1
	);
	ld.param.b32 	%r1, [retval0];
	} // callseq 5
	ld.global.f32 	%f1, [%rd2];
	cvt.f64.f32 	%fd1, %f1;
	st.local.f64 	[%rd4], %fd1;
	mov.u64 	%rd7, $str$1;
	cvta.global.u64 	%rd8, %rd7;
	{ // callseq 6, 0
	.param .b64 param0;
	st.param.b64 	[param0], %rd8;
	.param .b64 param1;
	st.param.b64 	[param1], %rd3;
	.param .b32 retval0;
	call.uni (retval0), 
	vprintf, 
	(
	param0, 
	param1
	);
	ld.param.b32 	%r3, [retval0];
	} // callseq 6
	ld.global.f32 	%f2, [%rd2+4];
	cvt.f64.f32 	%fd2, %f2;
	st.local.f64 	[%rd4], %fd2;
	{ // callseq 7, 0
	.param .b64 param0;
	st.param.b64 	[param0], %rd8;
	.param .b64 param1;
	st.param.b64 	[param1], %rd3;
	.param .b32 retval0;
	call.uni (retval0), 
	vprintf, 
	(
	param0, 
	param1
	);
	ld.param.b32 	%r5, [retval0];
	} // callseq 7
	ret;

}


// ===== COMPILED SASS (sm_100) =====

	.target	sm_100

	.elftype	@"ET_EXEC"


//--------------------- .note.nv.tkinfo           --------------------------
	.section	.note.nv.tkinfo,"",@"SHT_NOTE"
	.sectionflags	@"SHF_NOTE_NV_TKINFO"
	.tkinfo
        /*0018*/ 	.word	0x00000002
        /*0030*/ 	.string	""
        /*0030*/ 	.string	"ptxas"
        /*0030*/ 	.string	"Cuda compilation tools, release 13.0, V13.0.88"
        /*0030*/ 	.string	"Build cuda_13.0.r13.0/compiler.36424714_0"
        /*0030*/ 	.string	"-arch sm_100 -m 64 "



//--------------------- .note.nv.cuinfo           --------------------------
	.section	.note.nv.cuinfo,"",@"SHT_NOTE"
	.sectionflags	@"SHF_NOTE_NV_CUINFO"
        /*0018*/ 	.short	0x0002
        /*001a*/ 	.short	0x0064
        /*001c*/ 	.short	0x0082
	.zero		2


//--------------------- .nv.info                  --------------------------
	.section	.nv.info,"",@"SHT_CUDA_INFO"
	.align	4


	//----- nvinfo : EIATTR_REGCOUNT
	.align		4
        /*0000*/ 	.byte	0x04, 0x2f
        /*0002*/ 	.short	(.L_4 - .L_3)
	.align		4
.L_3:
        /*0004*/ 	.word	index@(_Z4showPPfi)
        /*0008*/ 	.word	0x00000018


	//----- nvinfo : EIATTR_FRAME_SIZE
	.align		4
.L_4:
        /*000c*/ 	.byte	0x04, 0x11
        /*000e*/ 	.short	(.L_6 - .L_5)
	.align		4
.L_5:
        /*0010*/ 	.word	index@(_Z4showPPfi)
        /*0014*/ 	.word	0x00000008


	//----- nvinfo : EIATTR_REGCOUNT
	.align		4
.L_6:
        /*0018*/ 	.byte	0x04, 0x2f
        /*001a*/ 	.short	(.L_8 - .L_7)
	.align		4
.L_7:
        /*001c*/ 	.word	index@(_Z5show2Pfi)
        /*0020*/ 	.word	0x00000018


	//----- nvinfo : EIATTR_FRAME_SIZE
	.align		4
.L_8:
        /*0024*/ 	.byte	0x04, 0x11
        /*0026*/ 	.short	(.L_10 - .L_9)
	.align		4
.L_9:
        /*0028*/ 	.word	index@(_Z5show2Pfi)
        /*002c*/ 	.word	0x00000008


	//----- nvinfo : EIATTR_MIN_STACK_SIZE
	.align		4
.L_10:
        /*0030*/ 	.byte	0x04, 0x12
        /*0032*/ 	.short	(.L_12 - .L_11)
	.align		4
.L_11:
        /*0034*/ 	.word	index@(_Z5show2Pfi)
        /*0038*/ 	.word	0x00000008


	//----- nvinfo : EIATTR_MIN_STACK_SIZE
	.align		4
.L_12:
        /*003c*/ 	.byte	0x04, 0x12
        /*003e*/ 	.short	(.L_14 - .L_13)
	.align		4
.L_13:
        /*0040*/ 	.word	index@(_Z4showPPfi)
        /*0044*/ 	.word	0x00000008
.L_14:


//--------------------- .nv.compat                --------------------------
	.section	.nv.compat,"",@"SHT_CUDA_COMPAT_INFO"
	.align	4
        /*0000*/ 	.byte	0x02, 0x09, 0x00, 0x00, 0x02, 0x02, 0x01, 0x00, 0x02, 0x05, 0x05, 0x00, 0x03, 0x07, 0x01, 0x01
        /*0010*/ 	.byte	0x02, 0x03, 0x00, 0x00, 0x02, 0x06, 0x01, 0x00, 0x04, 0x0b, 0x08, 0x00, 0x09, 0x00, 0x00, 0x00
        /*0020*/ 	.byte	0x00, 0x00, 0x00, 0x00


//--------------------- .nv.info._Z5show2Pfi      --------------------------
	.section	.nv.info._Z5show2Pfi,"",@"SHT_CUDA_INFO"
	.sectionflags	@""
	.align	4


	//----- nvinfo : EIATTR_CUDA_API_VERSION
	.align		4
        /*0000*/ 	.byte	0x04, 0x37
        /*0002*/ 	.short	(.L_16 - .L_15)
.L_15:
        /*0004*/ 	.word	0x00000082


	//----- nvinfo : EIATTR_KPARAM_INFO
	.align		4
.L_16:
        /*0008*/ 	.byte	0x04, 0x17
        /*000a*/ 	.short	(.L_18 - .L_17)
.L_17:
        /*000c*/ 	.word	0x00000000
        /*0010*/ 	.short	0x0001
        /*0012*/ 	.short	0x0008
        /*0014*/ 	.byte	0x00, 0xf0, 0x11, 0x00


	//----- nvinfo : EIATTR_KPARAM_INFO
	.align		4
.L_18:
        /*0018*/ 	.byte	0x04, 0x17
        /*001a*/ 	.short	(.L_20 - .L_19)
.L_19:
        /*001c*/ 	.word	0x00000000
        /*0020*/ 	.short	0x0000
        /*0022*/ 	.short	0x0000
        /*0024*/ 	.byte	0x00, 0xf5, 0x21, 0x00


	//----- nvinfo : EIATTR_SPARSE_MMA_MASK
	.align		4
.L_20:
        /*0028*/ 	.byte	0x03, 0x50
        /*002a*/ 	.short	0x0000


	//----- nvinfo : EIATTR_MAXREG_COUNT
	.align		4
        /*002c*/ 	.byte	0x03, 0x1b
        /*002e*/ 	.short	0x00ff


	//----- nvinfo : EIATTR_EXTERNS
	.align		4
        /*0030*/ 	.byte	0x04, 0x0f
        /*0032*/ 	.short	(.L_22 - .L_21)


	//   ....[0]....
	.align		4
.L_21:
        /*0034*/ 	.word	index@(vprintf)


	//----- nvinfo : EIATTR_MERCURY_ISA_VERSION
	.align		4
.L_22:
        /*0038*/ 	.byte	0x03, 0x5f
        /*003a*/ 	.short	0x0101


	//----- nvinfo : EIATTR_VRC_CTA_INIT_COUNT
	.align		4
        /*003c*/ 	.byte	0x02, 0x4a
	.zero		1
	.zero		1


	//----- nvinfo : EIATTR_SYSCALL_OFFSETS
	.align		4
        /*0040*/ 	.byte	0x04, 0x46
        /*0042*/ 	.short	(.L_24 - .L_23)


	//   ....[0]....
.L_23:
        /*0044*/ 	.word	0x000000e0


	//   ....[1]....
        /*0048*/ 	.word	0x000001a0


	//   ....[2]....
        /*004c*/ 	.word	0x00000260


	//----- nvinfo : EIATTR_EXIT_INSTR_OFFSETS
	.align		4
.L_24:
        /*0050*/ 	.byte	0x04, 0x1c
        /*0052*/ 	.short	(.L_26 - .L_25)


	//   ....[0]....
.L_25:
        /*0054*/ 	.word	0x00000270


	//----- nvinfo : EIATTR_CBANK_PARAM_SIZE
	.align		4
.L_26:
        /*0058*/ 	.byte	0x03, 0x19
        /*005a*/ 	.short	0x000c


	//----- nvinfo : EIATTR_PARAM_CBANK
	.align		4
        /*005c*/ 	.byte	0x04, 0x0a
        /*005e*/ 	.short	(.L_28 - .L_27)
	.align		4
.L_27:
        /*0060*/ 	.word	index@(.nv.constant0._Z5show2Pfi)
        /*0064*/ 	.short	0x0380
        /*0066*/ 	.short	0x000c


	//----- nvinfo : EIATTR_SW_WAR
	.align		4
.L_28:
        /*0068*/ 	.byte	0x04, 0x36
        /*006a*/ 	.short	(.L_30 - .L_29)
.L_29:
        /*006c*/ 	.word	0x00000008
.L_30:


//--------------------- .nv.info._Z4showPPfi      --------------------------
	.section	.nv.info._Z4showPPfi,"",@"SHT_CUDA_INFO"
	.sectionflags	@""
	.align	4


	//----- nvinfo : EIATTR_CUDA_API_VERSION
	.align		4
        /*0000*/ 	.byte	0x04, 0x37
        /*0002*/ 	.short	(.L_32 - .L_31)
.L_31:
        /*0004*/ 	.word	0x00000082


	//----- nvinfo : EIATTR_KPARAM_INFO
	.align		4
.L_32:
        /*0008*/ 	.byte	0x04, 0x17
        /*000a*/ 	.short	(.L_34 - .L_33)
.L_33:
        /*000c*/ 	.word	0x00000000
        /*0010*/ 	.short	0x0001
        /*0012*/ 	.short	0x0008
        /*0014*/ 	.byte	0x00, 0xf0, 0x11, 0x00


	//----- nvinfo : EIATTR_KPARAM_INFO
	.align		4
.L_34:
        /*0018*/ 	.byte	0x04, 0x17
        /*001a*/ 	.short	(.L_36 - .L_35)
.L_35:
        /*001c*/ 	.word	0x00000000
        /*0020*/ 	.short	0x0000
        /*0022*/ 	.short	0x0000
        /*0024*/ 	.byte	0x00, 0xf5, 0x21, 0x00


	//----- nvinfo : EIATTR_SPARSE_MMA_MASK
	.align		4
.L_36:
        /*0028*/ 	.byte	0x03, 0x50
        /*002a*/ 	.short	0x0000


	//----- nvinfo : EIATTR_MAXREG_COUNT
	.align		4
        /*002c*/ 	.byte	0x03, 0x1b
        /*002e*/ 	.short	0x00ff


	//----- nvinfo : EIATTR_EXTERNS
	.align		4
        /*0030*/ 	.byte	0x04, 0x0f
        /*0032*/ 	.short	(.L_38 - .L_37)


	//   ....[0]....
	.align		4
.L_37:
        /*0034*/ 	.word	index@(vprintf)


	//----- nvinfo : EIATTR_MERCURY_ISA_VERSION
	.align		4
.L_38:
        /*0038*/ 	.byte	0x03, 0x5f
        /*003a*/ 	.short	0x0101


	//----- nvinfo : EIATTR_VRC_CTA_INIT_COUNT
	.align		4
        /*003c*/ 	.byte	0x02, 0x4a
	.zero		1
	.zero		1


	//----- nvinfo : EIATTR_SYSCALL_OFFSETS
	.align		4
        /*0040*/ 	.byte	0x04, 0x46
        /*0042*/ 	.short	(.L_40 - .L_39)


	//   ....[0]....
.L_39:
        /*0044*/ 	.word	0x000000e0


	//   ....[1]....
        /*0048*/ 	.word	0x000001b0


	//   ....[2]....
        /*004c*/ 	.word	0x00000280


	//   ....[3]....
        /*0050*/ 	.word	0x00000350


	//   ....[4]....
        /*0054*/ 	.word	0x00000420


	//----- nvinfo : EIATTR_EXIT_INSTR_OFFSETS
	.align		4
.L_40:
        /*0058*/ 	.byte	0x04, 0x1c
        /*005a*/ 	.short	(.L_42 - .L_41)


	//   ....[0]....
.L_41:
        /*005c*/ 	.word	0x00000430


	//----- nvinfo : EIATTR_CBANK_PARAM_SIZE
	.align		4
.L_42:
        /*0060*/ 	.byte	0x03, 0x19
        /*0062*/ 	.short	0x000c


	//----- nvinfo : EIATTR_PARAM_CBANK
	.align		4
        /*0064*/ 	.byte	0x04, 0x0a
        /*0066*/ 	.short	(.L_44 - .L_43)
	.align		4
.L_43:
        /*0068*/ 	.word	index@(.nv.constant0._Z4showPPfi)
        /*006c*/ 	.short	0x0380
        /*006e*/ 	.short	0x000c


	//----- nvinfo : EIATTR_SW_WAR
	.align		4
.L_44:
        /*0070*/ 	.byte	0x04, 0x36
        /*0072*/ 	.short	(.L_46 - .L_45)
.L_45:
        /*0074*/ 	.word	0x00000008
.L_46:


//--------------------- .nv.callgraph             --------------------------
	.section	.nv.callgraph,"",@"SHT_CUDA_CALLGRAPH"
	.align	4
	.sectionentsize	8
	.align		4
        /*0000*/ 	.word	0x00000000
	.align		4
        /*0004*/ 	.word	0xffffffff
	.align		4
        /*0008*/ 	.word	index@(_Z5show2Pfi)
	.align		4
        /*000c*/ 	.word	index@(vprintf)
	.align		4
        /*0010*/ 	.word	index@(_Z4showPPfi)
	.align		4
        /*0014*/ 	.word	index@(vprintf)
	.align		4
        /*0018*/ 	.word	0x00000000
	.align		4
        /*001c*/ 	.word	0xfffffffe
	.align		4
        /*0020*/ 	.word	0x00000000
	.align		4
        /*0024*/ 	.word	0xfffffffd
	.align		4
        /*0028*/ 	.word	0x00000000
	.align		4
        /*002c*/ 	.word	0xfffffffc


//--------------------- .nv.constant4             --------------------------
	.section	.nv.constant4,"a",@progbits
	.align	8
	.align		8
.nv.constant4:
        /*0000*/ 	.dword	vprintf
	.align		8
        /*0008*/ 	.dword	$str
	.align		8
        /*0010*/ 	.dword	$str$1
	.align		8
        /*0018*/ 	.dword	$str$2


//--------------------- .text._Z5show2Pfi         --------------------------
	.section	.text._Z5show2Pfi,"ax",@progbits
	.align	128
        .global         _Z5show2Pfi
        .type           _Z5show2Pfi,@function
        .size           _Z5show2Pfi,(.L_x_10 - _Z5show2Pfi)
        .other          _Z5show2Pfi,@"STO_CUDA_ENTRY STV_DEFAULT"
_Z5show2Pfi:
.text._Z5show2Pfi:
[----:B------:R-:W0:Y:S01]  /*0000*/  LDC R1, c[0x0][0x37c] ;  /* 0x0000df00ff017b82 */ /* 0x000e220000000800 */
[----:B------:R-:W-:Y:S01]  /*0010*/  MOV R17, 0x0 ;  /* 0x0000000000117802 */ /* 0x000fe20000000f00 */
[----:B------:R-:W1:Y:S01]  /*0020*/  LDCU UR4, c[0x0][0x2f8] ;  /* 0x00005f00ff0477ac */ /* 0x000e620008000800 */
[----:B0-----:R-:W-:Y:S01]  /*0030*/  VIADD R1, R1, 0xfffffff8 ;  /* 0xfffffff801017836 */ /* 0x001fe20000000000 */
[----:B------:R-:W-:-:S04]  /*0040*/  CS2R R6, SRZ ;  /* 0x0000000000067805 */ /* 0x000fc8000001ff00 */
[----:B------:R0:W2:Y:S01]  /*0050*/  LDC.64 R8, c[0x4][R17] ;  /* 0x0100000011087b82 */ /* 0x0000a20000000a00 */
[----:B------:R-:W3:Y:S01]  /*0060*/  LDCU.64 UR6, c[0x4][0x18] ;  /* 0x01000300ff0677ac */ /* 0x000ee20008000a00 */
[----:B------:R-:W4:Y:S01]  /*0070*/  LDCU UR5, c[0x0][0x2fc] ;  /* 0x00005f80ff0577ac */ /* 0x000f220008000800 */
[----:B------:R-:W0:Y:S01]  /*0080*/  LDCU.64 UR36, c[0x0][0x358] ;  /* 0x00006b00ff2477ac */ /* 0x000e220008000a00 */
[----:B-1----:R-:W-:Y:S01]  /*0090*/  IADD3 R2, P0, PT, R1, UR4, RZ ;  /* 0x0000000401027c10 */ /* 0x002fe2000ff1e0ff */
[----:B---3--:R-:W-:Y:S02]  /*00a0*/  IMAD.U32 R4, RZ, RZ, UR6 ;  /* 0x00000006ff047e24 */ /* 0x008fe4000f8e00ff */
[----:B------:R-:W-:Y:S01]  /*00b0*/  IMAD.U32 R5, RZ, RZ, UR7 ;  /* 0x00000007ff057e24 */ /* 0x000fe2000f8e00ff */
[----:B0---4-:R-:W-:-:S09]  /*00c0*/  IADD3.X R16, PT, PT, RZ, UR5, RZ, P0, !PT ;  /* 0x00000005ff107c10 */ /* 0x011fd200087fe4ff */
[----:B------:R-:W-:-:S07]  /*00d0*/  LEPC R20, `(.L_x_0) ;  /* 0x000000001014794e */ /* 0x000fce0000000000 */
[----:B--2---:R-:W-:Y:S05]  /*00e0*/  CALL.ABS.NOINC R8 ;  /* 0x0000000008007343 */ /* 0x004fea0003c00000 */
.L_x_0:
[----:B------:R-:W0:Y:S01]  /*00f0*/  LDC.64 R8, c[0x0][0x380] ;  /* 0x0000e000ff087b82 */ /* 0x000e220000000a00 */
[----:B------:R-:W1:Y:S01]  /*0100*/  LDCU.64 UR4, c[0x4][0x10] ;  /* 0x01000200ff0477ac */ /* 0x000e620008000a00 */
[----:B0-----:R-:W2:Y:S06]  /*0110*/  LDG.E R8, desc[UR36][R8.64] ;  /* 0x0000002408087981 */ /* 0x001eac000c1e1900 */
[----:B------:R0:W3:Y:S01]  /*0120*/  LDC.64 R12, c[0x4][R17] ;  /* 0x01000000110c7b82 */ /* 0x0000e20000000a00 */
[----:B-1----:R-:W-:Y:S01]  /*0130*/  IMAD.U32 R4, RZ, RZ, UR4 ;  /* 0x00000004ff047e24 */ /* 0x002fe2000f8e00ff */
[----:B------:R-:W-:Y:S01]  /*0140*/  MOV R6, R2 ;  /* 0x0000000200067202 */ /* 0x000fe20000000f00 */
[----:B------:R-:W-:-:S02]  /*0150*/  IMAD.U32 R5, RZ, RZ, UR5 ;  /* 0x00000005ff057e24 */ /* 0x000fc4000f8e00ff */
[----:B------:R-:W-:Y:S01]  /*0160*/  IMAD.MOV.U32 R7, RZ, RZ, R16 ;  /* 0x000000ffff077224 */ /* 0x000fe200078e0010 */
[----:B--2---:R-:W1:Y:S02]  /*0170*/  F2F.F64.F32 R10, R8 ;  /* 0x00000008000a7310 */ /* 0x004e640000201800 */
[----:B-1-3--:R0:W-:Y:S04]  /*0180*/  STL.64 [R1], R10 ;  /* 0x0000000a01007387 */ /* 0x00a1e80000100a00 */
[----:B------:R-:W-:-:S07]  /*0190*/  LEPC R20, `(.L_x_1) ;  /* 0x000000001014794e */ /* 0x000fce0000000000 */
[----:B0-----:R-:W-:Y:S05]  /*01a0*/  CALL.ABS.NOINC R12 ;  /* 0x000000000c007343 */ /* 0x001fea0003c00000 */
.L_x_1:
[----:B------:R-:W0:Y:S01]  /*01b0*/  LDC.64 R10, c[0x0][0x380] ;  /* 0x0000e000ff0a7b82 */ /* 0x000e220000000a00 */
[----:B------:R-:W1:Y:S01]  /*01c0*/  LDCU.64 UR4, c[0x4][0x10] ;  /* 0x01000200ff0477ac */ /* 0x000e620008000a00 */
[----:B0-----:R-:W2:Y:S06]  /*01d0*/  LDG.E R0, desc[UR36][R10.64+0x4] ;  /* 0x000004240a007981 */ /* 0x001eac000c1e1900 */
[----:B------:R0:W3:Y:S01]  /*01e0*/  LDC.64 R12, c[0x4][R17] ;  /* 0x01000000110c7b82 */ /* 0x0000e20000000a00 */
[----:B-1----:R-:W-:Y:S01]  /*01f0*/  IMAD.U32 R4, RZ, RZ, UR4 ;  /* 0x00000004ff047e24 */ /* 0x002fe2000f8e00ff */
[----:B------:R-:W-:Y:S01]  /*0200*/  MOV R5, UR5 ;  /* 0x0000000500057c02 */ /* 0x000fe20008000f00 */
[----:B------:R-:W-:Y:S01]  /*0210*/  IMAD.MOV.U32 R6, RZ, RZ, R2 ;  /* 0x000000ffff067224 */ /* 0x000fe200078e0002 */
[----:B------:R-:W-:Y:S01]  /*0220*/  MOV R7, R16 ;  /* 0x0000001000077202 */ /* 0x000fe20000000f00 */
[----:B--2---:R-:W1:Y:S02]  /*0230*/  F2F.F64.F32 R8, R0 ;  /* 0x0000000000087310 */ /* 0x004e640000201800 */
[----:B-1-3--:R0:W-:Y:S04]  /*0240*/  STL.64 [R1], R8 ;  /* 0x0000000801007387 */ /* 0x00a1e80000100a00 */
[----:B------:R-:W-:-:S07]  /*0250*/  LEPC R20, `(.L_x_2) ;  /* 0x000000001014794e */ /* 0x000fce0000000000 */
[----:B0-----:R-:W-:Y:S05]  /*0260*/  CALL.ABS.NOINC R12 ;  /* 0x000000000c007343 */ /* 0x001fea0003c00000 */
.L_x_2:
[----:B------:R-:W-:Y:S05]  /*0270*/  EXIT ;  /* 0x000000000000794d */ /* 0x000fea0003800000 */
.L_x_3:
[----:B------:R-:W-:-:S00]  /*0280*/  BRA `(.L_x_3) ;  /* 0xfffffffc00fc7947 */ /* 0x000fc0000383ffff */
[----:B------:R-:W-:-:S00]  /*0290*/  NOP ;  /* 0x0000000000007918 */ /* 0x000fc00000000000 */
        /* <DEDUP_REMOVED lines=14> */
.L_x_10:


//--------------------- .text._Z4showPPfi         --------------------------
	.section	.text._Z4showPPfi,"ax",@progbits
	.align	128
        .global         _Z4showPPfi
        .type           _Z4showPPfi,@function
        .size           _Z4showPPfi,(.L_x_11 - _Z4showPPfi)
        .other          _Z4showPPfi,@"STO_CUDA_ENTRY STV_DEFAULT"
_Z4showPPfi:
.text._Z4showPPfi:
        /* <DEDUP_REMOVED lines=10> */
[----:B---3--:R-:W-:Y:S01]  /*00a0*/  IMAD.U32 R4, RZ, RZ, UR6 ;  /* 0x00000006ff047e24 */ /* 0x008fe2000f8e00ff */
[----:B------:R-:W-:-:S03]  /*00b0*/  MOV R5, UR7 ;  /* 0x0000000700057c02 */ /* 0x000fc60008000f00 */
[----:B0---4-:R-:W-:-:S08]  /*00c0*/  IMAD.X R17, RZ, RZ, UR5, P0 ;  /* 0x00000005ff117e24 */ /* 0x011fd000080e06ff */
[----:B------:R-:W-:-:S07]  /*00d0*/  LEPC R20, `(.L_x_4) ;  /* 0x000000001014794e */ /* 0x000fce0000000000 */
[----:B--2---:R-:W-:Y:S05]  /*00e0*/  CALL.ABS.NOINC R8 ;  /* 0x0000000008007343 */ /* 0x004fea0003c00000 */
.L_x_4:
[----:B------:R-:W0:Y:S01]  /*00f0*/  LDC.64 R8, c[0x0][0x380] ;  /* 0x0000e000ff087b82 */ /* 0x000e220000000a00 */
[----:B------:R-:W1:Y:S01]  /*0100*/  LDCU.64 UR4, c[0x4][0x10] ;  /* 0x01000200ff0477ac */ /* 0x000e620008000a00 */
[----:B0-----:R-:W2:Y:S04]  /*0110*/  LDG.E.64 R8, desc[UR36][R8.64] ;  /* 0x0000002408087981 */ /* 0x001ea8000c1e1b00 */
[----:B--2---:R-:W2:Y:S02]  /*0120*/  LD.E R0, desc[UR36][R8.64] ;  /* 0x0000002408007980 */ /* 0x004ea4000c101900 */
[----:B------:R0:W3:Y:S01]  /*0130*/  LDC.64 R12, c[0x4][R2] ;  /* 0x01000000020c7b82 */ /* 0x0000e20000000a00 */
[----:B-1----:R-:W-:Y:S01]  /*0140*/  IMAD.U32 R4, RZ, RZ, UR4 ;  /* 0x00000004ff047e24 */ /* 0x002fe2000f8e00ff */
[----:B------:R-:W-:Y:S01]  /*0150*/  MOV R5, UR5 ;  /* 0x0000000500057c02 */ /* 0x000fe20008000f00 */
[----:B------:R-:W-:-:S02]  /*0160*/  IMAD.MOV.U32 R6, RZ, RZ, R16 ;  /* 0x000000ffff067224 */ /* 0x000fc400078e0010 */
[----:B------:R-:W-:Y:S01]  /*0170*/  IMAD.MOV.U32 R7, RZ, RZ, R17 ;  /* 0x000000ffff077224 */ /* 0x000fe200078e0011 */
[----:B--2---:R-:W1:Y:S02]  /*0180*/  F2F.F64.F32 R10, R0 ;  /* 0x00000000000a7310 */ /* 0x004e640000201800 */
[----:B-1-3--:R0:W-:Y:S04]  /*0190*/  STL.64 [R1], R10 ;  /* 0x0000000a01007387 */ /* 0x00a1e80000100a00 */
[----:B------:R-:W-:-:S07]  /*01a0*/  LEPC R20, `(.L_x_5) ;  /* 0x000000001014794e */ /* 0x000fce0000000000 */
[----:B0-----:R-:W-:Y:S05]  /*01b0*/  CALL.ABS.NOINC R12 ;  /* 0x000000000c007343 */ /* 0x001fea0003c00000 */
.L_x_5:
[----:B------:R-:W0:Y:S01]  /*01c0*/  LDC.64 R12, c[0x0][0x380] ;  /* 0x0000e000ff0c7b82 */ /* 0x000e220000000a00 */
[----:B------:R-:W1:Y:S01]  /*01d0*/  LDCU.64 UR4, c[0x4][0x10] ;  /* 0x01000200ff0477ac */ /* 0x000e620008000a00 */
[----:B0-----:R-:W2:Y:S04]  /*01e0*/  LDG.E.64 R8, desc[UR36][R12.64] ;  /* 0x000000240c087981 */ /* 0x001ea8000c1e1b00 */
[----:B--2---:R-:W2:Y:S02]  /*01f0*/  LD.E R8, desc[UR36][R8.64+0x4] ;  /* 0x0000042408087980 */ /* 0x004ea4000c101900 */
[----:B------:R0:W3:Y:S01]  /*0200*/  LDC.64 R14, c[0x4][R2] ;  /* 0x01000000020e7b82 */ /* 0x0000e20000000a00 */
[----:B-1----:R-:W-:Y:S01]  /*0210*/  MOV R4, UR4 ;  /* 0x0000000400047c02 */ /* 0x002fe20008000f00 */
[----:B------:R-:W-:Y:S01]  /*0220*/  IMAD.U32 R5, RZ, RZ, UR5 ;  /* 0x00000005ff057e24 */ /* 0x000fe2000f8e00ff */
[----:B------:R-:W-:Y:S01]  /*0230*/  MOV R7, R17 ;  /* 0x0000001100077202 */ /* 0x000fe20000000f00 */
[----:B------:R-:W-:Y:S01]  /*0240*/  IMAD.MOV.U32 R6, RZ, RZ, R16 ;  /* 0x000000ffff067224 */ /* 0x000fe200078e0010 */
[----:B--2---:R-:W1:Y:S02]  /*0250*/  F2F.F64.F32 R10, R8 ;  /* 0x00000008000a7310 */ /* 0x004e640000201800 */
[----:B-1-3--:R0:W-:Y:S04]  /*0260*/  STL.64 [R1], R10 ;  /* 0x0000000a01007387 */ /* 0x00a1e80000100a00 */
[----:B------:R-:W-:-:S07]  /*0270*/  LEPC R20, `(.L_x_6) ;  /* 0x000000001014794e */ /* 0x000fce0000000000 */
[----:B0-----:R-:W-:Y:S05]  /*0280*/  CALL.ABS.NOINC R14 ;  /* 0x000000000e007343 */ /* 0x001fea0003c00000 */
.L_x_6:
[----:B------:R-:W0:Y:S01]  /*0290*/  LDC.64 R12, c[0x0][0x380] ;  /* 0x0000e000ff0c7b82 */ /* 0x000e220000000a00 */
[----:B------:R-:W1:Y:S01]  /*02a0*/  LDCU.64 UR4, c[0x4][0x10] ;  /* 0x01000200ff0477ac */ /* 0x000e620008000a00 */
[----:B0-----:R-:W2:Y:S04]  /*02b0*/  LDG.E.64 R8, desc[UR36][R12.64+0x8] ;  /* 0x000008240c087981 */ /* 0x001ea8000c1e1b00 */
[----:B--2---:R-:W2:Y:S02]  /*02c0*/  LD.E R8, desc[UR36][R8.64] ;  /* 0x0000002408087980 */ /* 0x004ea4000c101900 */
        /* <DEDUP_REMOVED lines=9> */
.L_x_7:
[----:B------:R-:W0:Y:S01]  /*0360*/  LDC.64 R12, c[0x0][0x380] ;  /* 0x0000e000ff0c7b82 */ /* 0x000e220000000a00 */
[----:B------:R-:W1:Y:S01]  /*0370*/  LDCU.64 UR4, c[0x4][0x10] ;  /* 0x01000200ff0477ac */ /* 0x000e620008000a00 */
[----:B0-----:R-:W2:Y:S04]  /*0380*/  LDG.E.64 R8, desc[UR36][R12.64+0x8] ;  /* 0x000008240c087981 */ /* 0x001ea8000c1e1b00 */
[----:B--2---:R-:W2:Y:S02]  /*0390*/  LD.E R8, desc[UR36][R8.64+0x4] ;  /* 0x0000042408087980 */ /* 0x004ea4000c101900 */
[----:B------:R-:W0:Y:S01]  /*03a0*/  LDC.64 R2, c[0x4][R2] ;  /* 0x0100000002027b82 */ /* 0x000e220000000a00 */
[----:B-1----:R-:W-:Y:S01]  /*03b0*/  IMAD.U32 R4, RZ, RZ, UR4 ;  /* 0x00000004ff047e24 */ /* 0x002fe2000f8e00ff */
[----:B------:R-:W-:Y:S01]  /*03c0*/  MOV R5, UR5 ;  /* 0x0000000500057c02 */ /* 0x000fe20008000f00 */
[----:B------:R-:W-:Y:S01]  /*03d0*/  IMAD.MOV.U32 R6, RZ, RZ, R16 ;  /* 0x000000ffff067224 */ /* 0x000fe200078e0010 */
[----:B------:R-:W-:Y:S01]  /*03e0*/  MOV R7, R17 ;  /* 0x0000001100077202 */ /* 0x000fe20000000f00 */
[----:B--2---:R-:W1:Y:S02]  /*03f0*/  F2F.F64.F32 R10, R8 ;  /* 0x00000008000a7310 */ /* 0x004e640000201800 */
[----:B01----:R1:W-:Y:S04]  /*0400*/  STL.64 [R1], R10 ;  /* 0x0000000a01007387 */ /* 0x0033e80000100a00 */
[----:B------:R-:W-:-:S07]  /*0410*/  LEPC R20, `(.L_x_8) ;  /* 0x000000001014794e */ /* 0x000fce0000000000 */
[----:B-1----:R-:W-:Y:S05]  /*0420*/  CALL.ABS.NOINC R2 ;  /* 0x0000000002007343 */ /* 0x002fea0003c00000 */
.L_x_8:
[----:B------:R-:W-:Y:S05]  /*0430*/  EXIT ;  /* 0x000000000000794d */ /* 0x000fea0003800000 */
.L_x_9:
        /* <DEDUP_REMOVED lines=12> */
.L_x_11:


//--------------------- .nv.global.init           --------------------------
	.section	.nv.global.init,"aw",@progbits
.nv.global.init:
	.type		$str,@object
	.size		$str,($str$1 - $str)
$str:
        /*0000*/ 	.byte	0x68, 0x68, 0x0a, 0x00
	.type		$str$1,@object
	.size		$str$1,($str$2 - $str$1)
$str$1:
        /*0004*/ 	.byte	0x25, 0x66, 0x0a, 0x00
	.type		$str$2,@object
	.size		$str$2,(.L_2 - $str$2)
$str$2:
        /*0008*/ 	.byte	0x68, 0x68, 0x68, 0x68, 0x68, 0x68, 0x0a, 0x00
.L_2:


//--------------------- .nv.shared.reserved.0     --------------------------
	.section	.nv.shared.reserved.0,"aw",@nobits
	.weak		__nv_reservedSMEM_offset_0_alias
	.size		__nv_reservedSMEM_offset_0_alias, 0, 64
	.other		__nv_reservedSMEM_offset_0_alias,@"STO_CUDA_RESERVED_SHARED STV_DEFAULT"
__nv_reservedSMEM_offset_0_alias:
	.zero		0
	.zero		64


//--------------------- .nv.constant0._Z5show2Pfi --------------------------
	.section	.nv.constant0._Z5show2Pfi,"a",@progbits
	.sectionflags	@""
	.align	4
.nv.constant0._Z5show2Pfi:
	.zero		908


//--------------------- .nv.constant0._Z4showPPfi --------------------------
	.section	.nv.constant0._Z4showPPfi,"a",@progbits
	.sectionflags	@""
	.align	4
.nv.constant0._Z4showPPfi:
	.zero		908


//--------------------- SYMBOLS --------------------------

	.type		.nv.reservedSmem.offset0,@object
	.size		.nv.reservedSmem.offset0,0x4
	.type		vprintf,@function
